//
// Generated by NVIDIA NVVM Compiler
//
// Compiler Build ID: CL-36424714
// Cuda compilation tools, release 13.0, V13.0.88
// Based on NVVM 20.0.0
//

.version 9.0
.target sm_100
.address_size 64

	// .globl	_Z7leibnizPfi
.extern .func  (.param .b32 func_retval0) vprintf
(
	.param .b64 vprintf_param_0,
	.param .b64 vprintf_param_1
)
;
.global .align 1 .b8 $str[27] = {69, 108, 32, 114, 101, 115, 117, 108, 116, 97, 100, 111, 32, 101, 115, 58, 32, 37, 50, 48, 46, 49, 56, 102, 10, 32};

.visible .entry _Z7leibnizPfi(
	.param .u64 .ptr .align 1 _Z7leibnizPfi_param_0,
	.param .u32 _Z7leibnizPfi_param_1
)
{
	.local .align 8 .b8 	__local_depot0[8];
	.reg .b64 	%SP;
	.reg .b64 	%SPL;
	.reg .pred 	%p<9>;
	.reg .b32 	%r<15>;
	.reg .b32 	%f<54>;
	.reg .b64 	%rd<9>;
	.reg .b64 	%fd<2>;

	mov.u64 	%SPL, __local_depot0;
	cvta.local.u64 	%SP, %SPL;
	ld.param.u64 	%rd1, [_Z7leibnizPfi_param_0];
	ld.param.u32 	%r3, [_Z7leibnizPfi_param_1];
	mov.u32 	%r4, %ntid.x;
	mov.u32 	%r5, %ctaid.x;
	mov.u32 	%r6, %tid.x;
	mad.lo.s32 	%r1, %r4, %r5, %r6;
	setp.ge.s32 	%p1, %r1, %r3;
	mov.f32 	%f53, 0f3F800000;
	@%p1 bra 	$L__BB0_7;
	add.s32 	%r2, %r1, -1;
	cvt.rn.f32.s32 	%f1, %r2;
	setp.eq.s32 	%p2, %r2, 0;
	@%p2 bra 	$L__BB0_6;
	abs.f32 	%f2, %f1;
	setp.num.f32 	%p3, %f2, %f2;
	@%p3 bra 	$L__BB0_4;
	mov.f32 	%f49, 0fBF800000;
	add.rn.f32 	%f53, %f49, %f1;
	bra.uni 	$L__BB0_6;
$L__BB0_4:
	setp.eq.f32 	%p4, %f2, 0f7F800000;
	@%p4 bra 	$L__BB0_6;
	mov.f32 	%f8, 0f00000000;
	mov.f32 	%f9, 0f3F000000;
	mul.rn.f32 	%f10, %f9, %f8;
	mov.f32 	%f11, 0f3DF6384F;
	mul.rn.f32 	%f12, %f11, %f8;
	mul.f32 	%f13, %f12, 0f40400000;
	fma.rn.f32 	%f14, %f10, 0f3FB8AA3B, 0f00000000;
	add.f32 	%f15, %f14, 0f00000000;
	fma.rn.f32 	%f16, %f13, %f10, %f15;
	fma.rn.f32 	%f17, %f12, 0f00000000, %f16;
	add.rn.f32 	%f18, %f8, %f17;
	mul.rn.f32 	%f19, %f18, %f1;
	cvt.rni.f32.f32 	%f20, %f19;
	sub.f32 	%f21, %f19, %f20;
	neg.f32 	%f22, %f19;
	fma.rn.f32 	%f23, %f18, %f1, %f22;
	mov.f32 	%f24, 0f80000000;
	add.rn.f32 	%f25, %f18, %f24;
	neg.f32 	%f26, %f25;
	add.rn.f32 	%f27, %f17, %f26;
	fma.rn.f32 	%f28, %f27, %f1, %f23;
	add.f32 	%f29, %f21, %f28;
	setp.gt.f32 	%p5, %f20, 0f00000000;
	selp.b32 	%r7, 0, -2097152000, %p5;
	setp.lt.f32 	%p6, %f19, 0f00000000;
	selp.f32 	%f30, 0f00000000, 0f7F800000, %p6;
	abs.f32 	%f31, %f19;
	setp.gt.f32 	%p7, %f31, 0f43180000;
	cvt.rzi.s32.f32 	%r8, %f20;
	shl.b32 	%r9, %r8, 23;
	sub.s32 	%r10, %r9, %r7;
	mov.b32 	%f32, %r10;
	add.s32 	%r11, %r7, 2130706432;
	mov.b32 	%f33, %r11;
	fma.rn.f32 	%f34, %f29, 0f391FCB8E, 0f3AAF85ED;
	fma.rn.f32 	%f35, %f34, %f29, 0f3C1D9856;
	fma.rn.f32 	%f36, %f35, %f29, 0f3D6357BB;
	fma.rn.f32 	%f37, %f36, %f29, 0f3E75FDEC;
	fma.rn.f32 	%f38, %f37, %f29, 0f3F317218;
	fma.rn.f32 	%f39, %f38, %f29, 0f3F800000;
	mul.f32 	%f40, %f39, %f33;
	mul.f32 	%f41, %f40, %f32;
	selp.f32 	%f42, %f30, %f41, %p7;
	mul.f32 	%f43, %f1, 0f3F000000;
	cvt.rzi.f32.f32 	%f44, %f43;
	add.f32 	%f45, %f44, %f44;
	sub.f32 	%f46, %f1, %f45;
	abs.f32 	%f47, %f46;
	setp.neu.f32 	%p8, %f47, 0f3F800000;
	neg.f32 	%f48, %f42;
	selp.f32 	%f53, %f42, %f48, %p8;
$L__BB0_6:
	add.s32 	%r12, %r2, %r1;
	cvt.rn.f32.s32 	%f50, %r12;
	div.rn.f32 	%f51, %f53, %f50;
	cvta.to.global.u64 	%rd2, %rd1;
	mul.wide.s32 	%rd3, %r1, 4;
	add.s64 	%rd4, %rd2, %rd3;
	st.global.f32 	[%rd4], %f51;
	cvt.f64.f32 	%fd1, %f51;
	add.u64 	%rd5, %SP, 0;
	add.u64 	%rd6, %SPL, 0;
	st.local.f64 	[%rd6], %fd1;
	mov.u64 	%rd7, $str;
	cvta.global.u64 	%rd8, %rd7;
	{ // callseq 0, 0
	.param .b64 param0;
	st.param.b64 	[param0], %rd8;
	.param .b64 param1;
	st.param.b64 	[param1], %rd5;
	.param .b32 retval0;
	call.uni (retval0), 
	vprintf, 
	(
	param0, 
	param1
	);
	ld.param.b32 	%r13, [retval0];
	} // callseq 0
$L__BB0_7:
	ret;

}


// ===== COMPILED SASS (sm_100) =====

	.target	sm_100

	.elftype	@"ET_EXEC"


//--------------------- .note.nv.tkinfo           --------------------------
	.section	.note.nv.tkinfo,"",@"SHT_NOTE"
	.sectionflags	@"SHF_NOTE_NV_TKINFO"
	.tkinfo
        /*0018*/ 	.word	0x00000002
        /*0030*/ 	.string	""
        /*0030*/ 	.string	"ptxas"
        /*0030*/ 	.string	"Cuda compilation tools, release 13.0, V13.0.88"
        /*0030*/ 	.string	"Build cuda_13.0.r13.0/compiler.36424714_0"
        /*0030*/ 	.string	"-arch sm_100 -m 64 "



//--------------------- .note.nv.cuinfo           --------------------------
	.section	.note.nv.cuinfo,"",@"SHT_NOTE"
	.sectionflags	@"SHF_NOTE_NV_CUINFO"
        /*0018*/ 	.short	0x0002
        /*001a*/ 	.short	0x0064
        /*001c*/ 	.short	0x0082
	.zero		2


//--------------------- .nv.info                  --------------------------
	.section	.nv.info,"",@"SHT_CUDA_INFO"
	.align	4


	//----- nvinfo : EIATTR_REGCOUNT
	.align		4
        /*0000*/ 	.byte	0x04, 0x2f
        /*0002*/ 	.short	(.L_2 - .L_1)
	.align		4
.L_1:
        /*0004*/ 	.word	index@(_Z7leibnizPfi)
        /*0008*/ 	.word	0x00000018


	//----- nvinfo : EIATTR_FRAME_SIZE
	.align		4
.L_2:
        /*000c*/ 	.byte	0x04, 0x11
        /*000e*/ 	.short	(.L_4 - .L_3)
	.align		4
.L_3:
        /*0010*/ 	.word	index@($__internal_0_$__cuda_sm3x_div_rn_noftz_f32_slowpath)
        /*0014*/ 	.word	0x00000008


	//----- nvinfo : EIATTR_FRAME_SIZE
	.align		4
.L_4:
        /*0018*/ 	.byte	0x04, 0x11
        /*001a*/ 	.short	(.L_6 - .L_5)
	.align		4
.L_5:
        /*001c*/ 	.word	index@(_Z7leibnizPfi)
        /*0020*/ 	.word	0x00000008


	//----- nvinfo : EIATTR_MIN_STACK_SIZE
	.align		4
.L_6:
        /*0024*/ 	.byte	0x04, 0x12
        /*0026*/ 	.short	(.L_8 - .L_7)
	.align		4
.L_7:
        /*0028*/ 	.word	index@(_Z7leibnizPfi)
        /*002c*/ 	.word	0x00000008
.L_8:


//--------------------- .nv.compat                --------------------------
	.section	.nv.compat,"",@"SHT_CUDA_COMPAT_INFO"
	.align	4
        /*0000*/ 	.byte	0x02, 0x09, 0x00, 0x00, 0x02, 0x02, 0x01, 0x00, 0x02, 0x05, 0x05, 0x00, 0x03, 0x07, 0x01, 0x01
        /*0010*/ 	.byte	0x02, 0x03, 0x00, 0x00, 0x02, 0x06, 0x01, 0x00, 0x04, 0x0b, 0x08, 0x00, 0x01, 0x00, 0x00, 0x00
        /*0020*/ 	.byte	0x00, 0x00, 0x00, 0x00


//--------------------- .nv.info._Z7leibnizPfi    --------------------------
	.section	.nv.info._Z7leibnizPfi,"",@"SHT_CUDA_INFO"
	.sectionflags	@""
	.align	4


	//----- nvinfo : EIATTR_CUDA_API_VERSION
	.align		4
        /*0000*/ 	.byte	0x04, 0x37
        /*0002*/ 	.short	(.L_10 - .L_9)
.L_9:
        /*0004*/ 	.word	0x00000082


	//----- nvinfo : EIATTR_KPARAM_INFO
	.align		4
.L_10:
        /*0008*/ 	.byte	0x04, 0x17
        /*000a*/ 	.short	(.L_12 - .L_11)
.L_11:
        /*000c*/ 	.word	0x00000000
        /*0010*/ 	.short	0x0001
        /*0012*/ 	.short	0x0008
        /*0014*/ 	.byte	0x00, 0xf0, 0x11, 0x00


	//----- nvinfo : EIATTR_KPARAM_INFO
	.align		4
.L_12:
        /*0018*/ 	.byte	0x04, 0x17
        /*001a*/ 	.short	(.L_14 - .L_13)
.L_13:
        /*001c*/ 	.word	0x00000000
        /*0020*/ 	.short	0x0000
        /*0022*/ 	.short	0x0000
        /*0024*/ 	.byte	0x00, 0xf5, 0x21, 0x00


	//----- nvinfo : EIATTR_SPARSE_MMA_MASK
	.align		4
.L_14:
        /*0028*/ 	.byte	0x03, 0x50
        /*002a*/ 	.short	0x0000


	//----- nvinfo : EIATTR_MAXREG_COUNT
	.align		4
        /*002c*/ 	.byte	0x03, 0x1b
        /*002e*/ 	.short	0x00ff


	//----- nvinfo : EIATTR_EXTERNS
	.align		4
        /*0030*/ 	.byte	0x04, 0x0f
        /*0032*/ 	.short	(.L_16 - .L_15)


	//   ....[0]....
	.align		4
.L_15:
        /*0034*/ 	.word	index@(vprintf)


	//----- nvinfo : EIATTR_MERCURY_ISA_VERSION
	.align		4
.L_16:
        /*0038*/ 	.byte	0x03, 0x5f
        /*003a*/ 	.short	0x0101


	//----- nvinfo : EIATTR_VRC_CTA_INIT_COUNT
	.align		4
        /*003c*/ 	.byte	0x02, 0x4a
	.zero		1
	.zero		1


	//----- nvinfo : EIATTR_SYSCALL_OFFSETS
	.align		4
        /*0040*/ 	.byte	0x04, 0x46
        /*0042*/ 	.short	(.L_18 - .L_17)


	//   ....[0]....
.L_17:
        /*0044*/ 	.word	0x00000580


	//----- nvinfo : EIATTR_EXIT_INSTR_OFFSETS
	.align		4
.L_18:
        /*0048*/ 	.byte	0x04, 0x1c
        /*004a*/ 	.short	(.L_20 - .L_19)


	//   ....[0]....
.L_19:
        /*004c*/ 	.word	0x000000c0


	//   ....[1]....
        /*0050*/ 	.word	0x00000590


	//----- nvinfo : EIATTR_CRS_STACK_SIZE
	.align		4
.L_20:
        /*0054*/ 	.byte	0x04, 0x1e
        /*0056*/ 	.short	(.L_22 - .L_21)
.L_21:
        /*0058*/ 	.word	0x00000000


	//----- nvinfo : EIATTR_CBANK_PARAM_SIZE
	.align		4
.L_22:
        /*005c*/ 	.byte	0x03, 0x19
        /*005e*/ 	.short	0x000c


	//----- nvinfo : EIATTR_PARAM_CBANK
	.align		4
        /*0060*/ 	.byte	0x04, 0x0a
        /*0062*/ 	.short	(.L_24 - .L_23)
	.align		4
.L_23:
        /*0064*/ 	.word	index@(.nv.constant0._Z7leibnizPfi)
        /*0068*/ 	.short	0x0380
        /*006a*/ 	.short	0x000c


	//----- nvinfo : EIATTR_SW_WAR
	.align		4
.L_24:
        /*006c*/ 	.byte	0x04, 0x36
        /*006e*/ 	.short	(.L_26 - .L_25)
.L_25:
        /*0070*/ 	.word	0x00000008
.L_26:


//--------------------- .nv.callgraph             --------------------------
	.section	.nv.callgraph,"",@"SHT_CUDA_CALLGRAPH"
	.align	4
	.sectionentsize	8
	.align		4
        /*0000*/ 	.word	0x00000000
	.align		4
        /*0004*/ 	.word	0xffffffff
	.align		4
        /*0008*/ 	.word	index@(_Z7leibnizPfi)
	.align		4
        /*000c*/ 	.word	index@(vprintf)
	.align		4
        /*0010*/ 	.word	0x00000000
	.align		4
        /*0014*/ 	.word	0xfffffffe
	.align		4
        /*0018*/ 	.word	0x00000000
	.align		4
        /*001c*/ 	.word	0xfffffffd
	.align		4
        /*0020*/ 	.word	0x00000000
	.align		4
        /*0024*/ 	.word	0xfffffffc


//--------------------- .nv.constant4             --------------------------
	.section	.nv.constant4,"a",@progbits
	.align	8
	.align		8
.nv.constant4:
        /*0000*/ 	.dword	vprintf
	.align		8
        /*0008*/ 	.dword	$str


//--------------------- .text._Z7leibnizPfi       --------------------------
	.section	.text._Z7leibnizPfi,"ax",@progbits
	.align	128
        .global         _Z7leibnizPfi
        .type           _Z7leibnizPfi,@function
        .size           _Z7leibnizPfi,(.L_x_17 - _Z7leibnizPfi)
        .other          _Z7leibnizPfi,@"STO_CUDA_ENTRY STV_DEFAULT"
_Z7leibnizPfi:
.text._Z7leibnizPfi:
[----:B------:R-:W0:Y:S01]  /*0000*/  LDC R1, c[0x0][0x37c] ;  /* 0x0000df00ff017b82 */ /* 0x000e220000000800 */
[----:B------:R-:W1:Y:S01]  /*0010*/  S2R R2, SR_CTAID.X ;  /* 0x0000000000027919 */ /* 0x000e620000002500 */
[----:B------:R-:W2:Y:S01]  /*0020*/  LDCU UR5, c[0x0][0x2fc] ;  /* 0x00005f80ff0577ac */ /* 0x000ea20008000800 */
[----:B0-----:R-:W-:Y:S01]  /*0030*/  VIADD R1, R1, 0xfffffff8 ;  /* 0xfffffff801017836 */ /* 0x001fe20000000000 */
[----:B------:R-:W1:Y:S01]  /*0040*/  S2R R3, SR_TID.X ;  /* 0x0000000000037919 */ /* 0x000e620000002100 */
[----:B------:R-:W1:Y:S01]  /*0050*/  LDCU UR6, c[0x0][0x360] ;  /* 0x00006c00ff0677ac */ /* 0x000e620008000800 */
[----:B------:R-:W0:Y:S01]  /*0060*/  LDCU UR7, c[0x0][0x388] ;  /* 0x00007100ff0777ac */ /* 0x000e220008000800 */
[----:B------:R-:W3:Y:S02]  /*0070*/  LDCU UR4, c[0x0][0x2f8] ;  /* 0x00005f00ff0477ac */ /* 0x000ee40008000800 */
[----:B---3--:R-:W-:Y:S01]  /*0080*/  IADD3 R6, P1, PT, R1, UR4, RZ ;  /* 0x0000000401067c10 */ /* 0x008fe2000ff3e0ff */
[----:B-1----:R-:W-:-:S04]  /*0090*/  IMAD R2, R2, UR6, R3 ;  /* 0x0000000602027c24 */ /* 0x002fc8000f8e0203 */
[----:B--2---:R-:W-:Y:S01]  /*00a0*/  IMAD.X R7, RZ, RZ, UR5, P1 ;  /* 0x00000005ff077e24 */ /* 0x004fe200088e06ff */
[----:B0-----:R-:W-:-:S13]  /*00b0*/  ISETP.GE.AND P0, PT, R2, UR7, PT ;  /* 0x0000000702007c0c */ /* 0x001fda000bf06270 */
[----:B------:R-:W-:Y:S05]  /*00c0*/  @P0 EXIT ;  /* 0x000000000000094d */ /* 0x000fea0003800000 */
[----:B------:R-:W-:Y:S01]  /*00d0*/  VIADD R3, R2, 0xffffffff ;  /* 0xffffffff02037836 */ /* 0x000fe20000000000 */
[----:B------:R-:W-:Y:S01]  /*00e0*/  BSSY.RECONVERGENT B0, `(.L_x_0) ;  /* 0x000002e000007945 */ /* 0x000fe20003800200 */
[----:B------:R-:W-:-:S03]  /*00f0*/  IMAD.MOV.U32 R5, RZ, RZ, 0x3f800000 ;  /* 0x3f800000ff057424 */ /* 0x000fc600078e00ff */
[----:B------:R-:W-:-:S13]  /*0100*/  ISETP.NE.AND P0, PT, R3, RZ, PT ;  /* 0x000000ff0300720c */ /* 0x000fda0003f05270 */
[----:B------:R-:W-:Y:S05]  /*0110*/  @!P0 BRA `(.L_x_1) ;  /* 0x0000000000a88947 */ /* 0x000fea0003800000 */
[----:B------:R-:W-:-:S04]  /*0120*/  I2FP.F32.S32 R4, R3 ;  /* 0x0000000300047245 */ /* 0x000fc80000201400 */
[----:B------:R-:W-:-:S13]  /*0130*/  FSETP.NAN.AND P0, PT, |R4|, |R4|, PT ;  /* 0x400000040400720b */ /* 0x000fda0003f08200 */
[----:B------:R-:W-:Y:S01]  /*0140*/  @P0 FADD R5, R4, -1 ;  /* 0xbf80000004050421 */ /* 0x000fe20000000000 */
[----:B------:R-:W-:Y:S06]  /*0150*/  @P0 BRA `(.L_x_1) ;  /* 0x0000000000980947 */ /* 0x000fec0003800000 */
[----:B------:R-:W-:-:S13]  /*0160*/  FSETP.NEU.AND P0, PT, |R4|, +INF , PT ;  /* 0x7f8000000400780b */ /* 0x000fda0003f0d200 */
[----:B------:R-:W-:Y:S05]  /*0170*/  @!P0 BRA `(.L_x_1) ;  /* 0x0000000000908947 */ /* 0x000fea0003800000 */
[----:B------:R-:W-:Y:S01]  /*0180*/  FFMA R0, RZ, 1.4426950216293334961, RZ ;  /* 0x3fb8aa3bff007823 */ /* 0x000fe200000000ff */
[----:B------:R-:W-:-:S03]  /*0190*/  FMUL R12, R4, 0.5 ;  /* 0x3f000000040c7820 */ /* 0x000fc60000400000 */
[----:B------:R-:W-:-:S03]  /*01a0*/  FADD R0, RZ, R0 ;  /* 0x00000000ff007221 */ /* 0x000fc60000000000 */
[----:B------:R-:W0:Y:S01]  /*01b0*/  FRND.TRUNC R12, R12 ;  /* 0x0000000c000c7307 */ /* 0x000e22000020d000 */
[----:B------:R-:W-:-:S04]  /*01c0*/  FFMA R0, RZ, RZ, R0 ;  /* 0x000000ffff007223 */ /* 0x000fc80000000000 */
[----:B------:R-:W-:-:S04]  /*01d0*/  FFMA R0, RZ, RZ, R0 ;  /* 0x000000ffff007223 */ /* 0x000fc80000000000 */
[----:B------:R-:W-:-:S04]  /*01e0*/  FADD R5, RZ, R0 ;  /* 0x00000000ff057221 */ /* 0x000fc80000000000 */
[-C--:B------:R-:W-:Y:S01]  /*01f0*/  FMUL R9, R4, R5.reuse ;  /* 0x0000000504097220 */ /* 0x080fe20000400000 */
[----:B------:R-:W-:Y:S01]  /*0200*/  FADD R11, -RZ, R5 ;  /* 0x00000005ff0b7221 */ /* 0x000fe20000000100 */
[----:B0-----:R-:W-:Y:S02]  /*0210*/  FADD R13, R12, R12 ;  /* 0x0000000c0c0d7221 */ /* 0x001fe40000000000 */
[----:B------:R-:W0:Y:S01]  /*0220*/  FRND R8, R9 ;  /* 0x0000000900087307 */ /* 0x000e220000201000 */
[----:B------:R-:W-:Y:S01]  /*0230*/  FADD R0, R0, -R11 ;  /* 0x8000000b00007221 */ /* 0x000fe20000000000 */
[C---:B------:R-:W-:Y:S01]  /*0240*/  FFMA R5, R4.reuse, R5, -R9 ;  /* 0x0000000504057223 */ /* 0x040fe20000000809 */
[----:B------:R-:W-:Y:S01]  /*0250*/  HFMA2 R11, -RZ, RZ, 0.64013671875, -15.109375 ;  /* 0x391fcb8eff0b7431 */ /* 0x000fe200000001ff */
[----:B------:R-:W-:Y:S01]  /*0260*/  FSETP.GT.AND P0, PT, |R9|, 152, PT ;  /* 0x431800000900780b */ /* 0x000fe20003f04200 */
[C---:B------:R-:W-:Y:S01]  /*0270*/  FADD R13, R4.reuse, -R13 ;  /* 0x8000000d040d7221 */ /* 0x040fe20000000000 */
[----:B------:R-:W-:-:S02]  /*0280*/  FFMA R5, R4, R0, R5 ;  /* 0x0000000004057223 */ /* 0x000fc40000000005 */
[----:B------:R-:W1:Y:S01]  /*0290*/  F2I.NTZ R10, R9 ;  /* 0x00000009000a7305 */ /* 0x000e620000203100 */
[----:B0-----:R-:W-:Y:S01]  /*02a0*/  FADD R0, R9, -R8 ;  /* 0x8000000809007221 */ /* 0x001fe20000000000 */
[----:B------:R-:W-:-:S03]  /*02b0*/  FSETP.GT.AND P1, PT, R8, RZ, PT ;  /* 0x000000ff0800720b */ /* 0x000fc60003f24000 */
[----:B------:R-:W-:-:S04]  /*02c0*/  FADD R0, R0, R5 ;  /* 0x0000000500007221 */ /* 0x000fc80000000000 */
[----:B------:R-:W-:-:S04]  /*02d0*/  FFMA R5, R0, R11, 0.0013391353422775864601 ;  /* 0x3aaf85ed00057423 */ /* 0x000fc8000000000b */
[----:B------:R-:W-:-:S04]  /*02e0*/  FFMA R5, R0, R5, 0.0096188392490148544312 ;  /* 0x3c1d985600057423 */ /* 0x000fc80000000005 */
[----:B------:R-:W-:-:S04]  /*02f0*/  FFMA R5, R0, R5, 0.055503588169813156128 ;  /* 0x3d6357bb00057423 */ /* 0x000fc80000000005 */
[C---:B------:R-:W-:Y:S01]  /*0300*/  FFMA R11, R0.reuse, R5, 0.24022644758224487305 ;  /* 0x3e75fdec000b7423 */ /* 0x040fe20000000005 */
[----:B------:R-:W-:Y:S02]  /*0310*/  SEL R5, RZ, 0x83000000, P1 ;  /* 0x83000000ff057807 */ /* 0x000fe40000800000 */
[----:B------:R-:W-:Y:S01]  /*0320*/  FSETP.GEU.AND P1, PT, R9, RZ, PT ;  /* 0x000000ff0900720b */ /* 0x000fe20003f2e000 */
[C---:B------:R-:W-:Y:S02]  /*0330*/  FFMA R11, R0.reuse, R11, 0.69314718246459960938 ;  /* 0x3f317218000b7423 */ /* 0x040fe4000000000b */
[----:B------:R-:W-:Y:S02]  /*0340*/  VIADD R8, R5, 0x7f000000 ;  /* 0x7f00000005087836 */ /* 0x000fe40000000000 */
[----:B------:R-:W-:Y:S01]  /*0350*/  FFMA R11, R0, R11, 1 ;  /* 0x3f800000000b7423 */ /* 0x000fe2000000000b */
[----:B-1----:R-:W-:Y:S01]  /*0360*/  IMAD R10, R10, 0x800000, -R5 ;  /* 0x008000000a0a7824 */ /* 0x002fe200078e0a05 */
[----:B------:R-:W-:-:S02]  /*0370*/  FSEL R5, RZ, +INF , !P1 ;  /* 0x7f800000ff057808 */ /* 0x000fc40004800000 */
[----:B------:R-:W-:Y:S01]  /*0380*/  FMUL R11, R8, R11 ;  /* 0x0000000b080b7220 */ /* 0x000fe20000400000 */
[----:B------:R-:W-:-:S03]  /*0390*/  FSETP.NEU.AND P1, PT, |R13|, 1, PT ;  /* 0x3f8000000d00780b */ /* 0x000fc60003f2d200 */
[----:B------:R-:W-:-:S05]  /*03a0*/  @!P0 FMUL R5, R10, R11 ;  /* 0x0000000b0a058220 */ /* 0x000fca0000400000 */
[----:B------:R-:W-:-:S07]  /*03b0*/  FSEL R5, R5, -R5, P1 ;  /* 0x8000000505057208 */ /* 0x000fce0000800000 */
.L_x_1:
[----:B------:R-:W-:Y:S05]  /*03c0*/  BSYNC.RECONVERGENT B0 ;  /* 0x0000000000007941 */ /* 0x000fea0003800200 */
.L_x_0:
[----:B------:R-:W-:Y:S01]  /*03d0*/  IMAD.IADD R3, R2, 0x1, R3 ;  /* 0x0000000102037824 */ /* 0x000fe200078e0203 */
[----:B------:R-:W0:Y:S01]  /*03e0*/  LDCU.64 UR4, c[0x0][0x358] ;  /* 0x00006b00ff0477ac */ /* 0x000e220008000a00 */
[----:B------:R-:W-:Y:S03]  /*03f0*/  BSSY.RECONVERGENT B0, `(.L_x_2) ;  /* 0x000000d000007945 */ /* 0x000fe60003800200 */
[----:B------:R-:W-:-:S04]  /*0400*/  I2FP.F32.S32 R8, R3 ;  /* 0x0000000300087245 */ /* 0x000fc80000201400 */
[----:B------:R-:W1:Y:S08]  /*0410*/  MUFU.RCP R3, R8 ;  /* 0x0000000800037308 */ /* 0x000e700000001000 */
[----:B------:R-:W2:Y:S01]  /*0420*/  FCHK P0, R5, R8 ;  /* 0x0000000805007302 */ /* 0x000ea20000000000 */
[----:B-1----:R-:W-:-:S04]  /*0430*/  FFMA R0, -R8, R3, 1 ;  /* 0x3f80000008007423 */ /* 0x002fc80000000103 */
[----:B------:R-:W-:-:S04]  /*0440*/  FFMA R0, R3, R0, R3 ;  /* 0x0000000003007223 */ /* 0x000fc80000000003 */
[----:B------:R-:W-:-:S04]  /*0450*/  FFMA R3, R0, R5, RZ ;  /* 0x0000000500037223 */ /* 0x000fc800000000ff */
[----:B------:R-:W-:-:S04]  /*0460*/  FFMA R4, -R8, R3, R5 ;  /* 0x0000000308047223 */ /* 0x000fc80000000105 */
[----:B------:R-:W-:Y:S01]  /*0470*/  FFMA R0, R0, R4, R3 ;  /* 0x0000000400007223 */ /* 0x000fe20000000003 */
[----:B0-2---:R-:W-:Y:S06]  /*0480*/  @!P0 BRA `(.L_x_3) ;  /* 0x00000000000c8947 */ /* 0x005fec0003800000 */
[----:B------:R-:W-:Y:S01]  /*0490*/  IMAD.MOV.U32 R3, RZ, RZ, R5 ;  /* 0x000000ffff037224 */ /* 0x000fe200078e0005 */
[----:B------:R-:W-:-:S07]  /*04a0*/  MOV R4, 0x4c0 ;  /* 0x000004c000047802 */ /* 0x000fce0000000f00 */
[----:B------:R-:W-:Y:S05]  /*04b0*/  CALL.REL.NOINC `($__internal_0_$__cuda_sm3x_div_rn_noftz_f32_slowpath) ;  /* 0x0000000000387944 */ /* 0x000fea0003c00000 */
.L_x_3:
[----:B------:R-:W-:Y:S05]  /*04c0*/  BSYNC.RECONVERGENT B0 ;  /* 0x0000000000007941 */ /* 0x000fea0003800200 */
.L_x_2:
[----:B------:R-:W0:Y:S01]  /*04d0*/  LDC.64 R4, c[0x0][0x380] ;  /* 0x0000e000ff047b82 */ /* 0x000e220000000a00 */
[----:B------:R-:W1:Y:S01]  /*04e0*/  F2F.F64.F32 R8, R0 ;  /* 0x0000000000087310 */ /* 0x000e620000201800 */
[----:B------:R-:W-:Y:S01]  /*04f0*/  MOV R10, 0x0 ;  /* 0x00000000000a7802 */ /* 0x000fe20000000f00 */
[----:B------:R-:W2:Y:S05]  /*0500*/  LDCU.64 UR6, c[0x4][0x8] ;  /* 0x01000100ff0677ac */ /* 0x000eaa0008000a00 */
[----:B------:R-:W3:Y:S01]  /*0510*/  LDC.64 R10, c[0x4][R10] ;  /* 0x010000000a0a7b82 */ /* 0x000ee20000000a00 */
[----:B-1----:R1:W-:Y:S01]  /*0520*/  STL.64 [R1], R8 ;  /* 0x0000000801007387 */ /* 0x0023e20000100a00 */
[----:B0-----:R-:W-:Y:S01]  /*0530*/  IMAD.WIDE R2, R2, 0x4, R4 ;  /* 0x0000000402027825 */ /* 0x001fe200078e0204 */
[----:B--2---:R-:W-:-:S03]  /*0540*/  MOV R4, UR6 ;  /* 0x0000000600047c02 */ /* 0x004fc60008000f00 */
[----:B------:R-:W-:Y:S01]  /*0550*/  IMAD.U32 R5, RZ, RZ, UR7 ;  /* 0x00000007ff057e24 */ /* 0x000fe2000f8e00ff */
[----:B------:R1:W-:Y:S06]  /*0560*/  STG.E desc[UR4][R2.64], R0 ;  /* 0x0000000002007986 */ /* 0x0003ec000c101904 */
[----:B------:R-:W-:-:S07]  /*0570*/  LEPC R20, `(.L_x_4) ;  /* 0x000000001014794e */ /* 0x000fce0000000000 */
[----:B-1-3--:R-:W-:Y:S05]  /*0580*/  CALL.ABS.NOINC R10 ;  /* 0x000000000a007343 */ /* 0x00afea0003c00000 */
.L_x_4:
[----:B------:R-:W-:Y:S05]  /*0590*/  EXIT ;  /* 0x000000000000794d */ /* 0x000fea0003800000 */
        .weak           $__internal_0_$__cuda_sm3x_div_rn_noftz_f32_slowpath
        .type           $__internal_0_$__cuda_sm3x_div_rn_noftz_f32_slowpath,@function
        .size           $__internal_0_$__cuda_sm3x_div_rn_noftz_f32_slowpath,(.L_x_17 - $__internal_0_$__cuda_sm3x_div_rn_noftz_f32_slowpath)
$__internal_0_$__cuda_sm3x_div_rn_noftz_f32_slowpath:
[----:B------:R-:W-:Y:S01]  /*05a0*/  SHF.R.U32.HI R5, RZ, 0x17, R8 ;  /* 0x00000017ff057819 */ /* 0x000fe20000011608 */
[----:B------:R-:W-:Y:S01]  /*05b0*/  BSSY.RECONVERGENT B1, `(.L_x_5) ;  /* 0x0000063000017945 */ /* 0x000fe20003800200 */
[----:B------:R-:W-:Y:S02]  /*05c0*/  SHF.R.U32.HI R0, RZ, 0x17, R3 ;  /* 0x00000017ff007819 */ /* 0x000fe40000011603 */
[----:B------:R-:W-:Y:S02]  /*05d0*/  LOP3.LUT R5, R5, 0xff, RZ, 0xc0, !PT ;  /* 0x000000ff05057812 */ /* 0x000fe400078ec0ff */
[----:B------:R-:W-:-:S03]  /*05e0*/  LOP3.LUT R12, R0, 0xff, RZ, 0xc0, !PT ;  /* 0x000000ff000c7812 */ /* 0x000fc600078ec0ff */
[----:B------:R-:W-:Y:S02]  /*05f0*/  VIADD R10, R5, 0xffffffff ;  /* 0xffffffff050a7836 */ /* 0x000fe40000000000 */
[----:B------:R-:W-:-:S03]  /*0600*/  VIADD R11, R12, 0xffffffff ;  /* 0xffffffff0c0b7836 */ /* 0x000fc60000000000 */
[----:B------:R-:W-:-:S04]  /*0610*/  ISETP.GT.U32.AND P0, PT, R10, 0xfd, PT ;  /* 0x000000fd0a00780c */ /* 0x000fc80003f04070 */
[----:B------:R-:W-:-:S13]  /*0620*/  ISETP.GT.U32.OR P0, PT, R11, 0xfd, P0 ;  /* 0x000000fd0b00780c */ /* 0x000fda0000704470 */
[----:B------:R-:W-:Y:S01]  /*0630*/  @!P0 MOV R9, RZ ;  /* 0x000000ff00098202 */ /* 0x000fe20000000f00 */
[----:B------:R-:W-:Y:S06]  /*0640*/  @!P0 BRA `(.L_x_6) ;  /* 0x0000000000608947 */ /* 0x000fec0003800000 */
[----:B------:R-:W-:Y:S01]  /*0650*/  FSETP.GTU.FTZ.AND P0, PT, |R3|, +INF , PT ;  /* 0x7f8000000300780b */ /* 0x000fe20003f1c200 */
[----:B------:R-:W-:Y:S01]  /*0660*/  IMAD.MOV.U32 R0, RZ, RZ, R8 ;  /* 0x000000ffff007224 */ /* 0x000fe200078e0008 */
[----:B------:R-:W-:-:S04]  /*0670*/  FSETP.GTU.FTZ.AND P1, PT, |R8|, +INF , PT ;  /* 0x7f8000000800780b */ /* 0x000fc80003f3c200 */
[----:B------:R-:W-:-:S13]  /*0680*/  PLOP3.LUT P0, PT, P0, P1, PT, 0xf8, 0x8f ;  /* 0x00000000008f781c */ /* 0x000fda0000703f70 */
[----:B------:R-:W-:Y:S05]  /*0690*/  @P0 BRA `(.L_x_7) ;  /* 0x00000004004c0947 */ /* 0x000fea0003800000 */
[----:B------:R-:W-:-:S13]  /*06a0*/  LOP3.LUT P0, RZ, R8, 0x7fffffff, R3, 0xc8, !PT ;  /* 0x7fffffff08ff7812 */ /* 0x000fda000780c803 */
[----:B------:R-:W-:Y:S05]  /*06b0*/  @!P0 BRA `(.L_x_8) ;  /* 0x00000004003c8947 */ /* 0x000fea0003800000 */
[C---:B------:R-:W-:Y:S02]  /*06c0*/  FSETP.NEU.FTZ.AND P2, PT, |R3|.reuse, +INF , PT ;  /* 0x7f8000000300780b */ /* 0x040fe40003f5d200 */
[----:B------:R-:W-:Y:S02]  /*06d0*/  FSETP.NEU.FTZ.AND P1, PT, |R0|, +INF , PT ;  /* 0x7f8000000000780b */ /* 0x000fe40003f3d200 */
[----:B------:R-:W-:-:S11]  /*06e0*/  FSETP.NEU.FTZ.AND P0, PT, |R3|, +INF , PT ;  /* 0x7f8000000300780b */ /* 0x000fd60003f1d200 */
[----:B------:R-:W-:Y:S05]  /*06f0*/  @!P1 BRA !P2, `(.L_x_8) ;  /* 0x00000004002c9947 */ /* 0x000fea0005000000 */
[----:B------:R-:W-:-:S04]  /*0700*/  LOP3.LUT P2, RZ, R3, 0x7fffffff, RZ, 0xc0, !PT ;  /* 0x7fffffff03ff7812 */ /* 0x000fc8000784c0ff */
[----:B------:R-:W-:-:S13]  /*0710*/  PLOP3.LUT P1, PT, P1, P2, PT, 0x2f, 0xf2 ;  /* 0x0000000000f2781c */ /* 0x000fda0000f24577 */
[----:B------:R-:W-:Y:S05]  /*0720*/  @P1 BRA `(.L_x_9) ;  /* 0x0000000400181947 */ /* 0x000fea0003800000 */
[----:B------:R-:W-:-:S04]  /*0730*/  LOP3.LUT P1, RZ, R8, 0x7fffffff, RZ, 0xc0, !PT ;  /* 0x7fffffff08ff7812 */ /* 0x000fc8000782c0ff */
[----:B------:R-:W-:-:S13]  /*0740*/  PLOP3.LUT P0, PT, P0, P1, PT, 0x2f, 0xf2 ;  /* 0x0000000000f2781c */ /* 0x000fda0000702577 */
[----:B------:R-:W-:Y:S05]  /*0750*/  @P0 BRA `(.L_x_10) ;  /* 0x0000000400000947 */ /* 0x000fea0003800000 */
[----:B------:R-:W-:Y:S02]  /*0760*/  ISETP.GE.AND P0, PT, R11, RZ, PT ;  /* 0x000000ff0b00720c */ /* 0x000fe40003f06270 */
[----:B------:R-:W-:-:S11]  /*0770*/  ISETP.GE.AND P1, PT, R10, RZ, PT ;  /* 0x000000ff0a00720c */ /* 0x000fd60003f26270 */
[----:B------:R-:W-:Y:S02]  /*0780*/  @P0 IMAD.MOV.U32 R9, RZ, RZ, RZ ;  /* 0x000000ffff090224 */ /* 0x000fe400078e00ff */
[----:B------:R-:W-:Y:S01]  /*0790*/  @!P0 FFMA R3, R3, 1.84467440737095516160e+19, RZ ;  /* 0x5f80000003038823 */ /* 0x000fe200000000ff */
[----:B------:R-:W-:Y:S02]  /*07a0*/  @!P0 IMAD.MOV.U32 R9, RZ, RZ, -0x40 ;  /* 0xffffffc0ff098424 */ /* 0x000fe400078e00ff */
[----:B------:R-:W-:-:S03]  /*07b0*/  @!P1 FFMA R8, R0, 1.84467440737095516160e+19, RZ ;  /* 0x5f80000000089823 */ /* 0x000fc600000000ff */
[----:B------:R-:W-:-:S07]  /*07c0*/  @!P1 IADD3 R9, PT, PT, R9, 0x40, RZ ;  /* 0x0000004009099810 */ /* 0x000fce0007ffe0ff */
.L_x_6:
[----:B------:R-:W-:Y:S01]  /*07d0*/  LEA R11, R5, 0xc0800000, 0x17 ;  /* 0xc0800000050b7811 */ /* 0x000fe200078eb8ff */
[----:B------:R-:W-:Y:S04]  /*07e0*/  BSSY.RECONVERGENT B2, `(.L_x_11) ;  /* 0x0000036000027945 */ /* 0x000fe80003800200 */
[----:B------:R-:W-:Y:S02]  /*07f0*/  IMAD.IADD R11, R8, 0x1, -R11 ;  /* 0x00000001080b7824 */ /* 0x000fe400078e0a0b */
[----:B------:R-:W-:Y:S02]  /*0800*/  VIADD R8, R12, 0xffffff81 ;  /* 0xffffff810c087836 */ /* 0x000fe40000000000 */
[----:B------:R-:W0:Y:S01]  /*0810*/  MUFU.RCP R10, R11 ;  /* 0x0000000b000a7308 */ /* 0x000e220000001000 */
[----:B------:R-:W-:Y:S01]  /*0820*/  FADD.FTZ R13, -R11, -RZ ;  /* 0x800000ff0b0d7221 */ /* 0x000fe20000010100 */
[C---:B------:R-:W-:Y:S01]  /*0830*/  IMAD R0, R8.reuse, -0x800000, R3 ;  /* 0xff80000008007824 */ /* 0x040fe200078e0203 */
[----:B------:R-:W-:-:S05]  /*0840*/  IADD3 R8, PT, PT, R8, 0x7f, -R5 ;  /* 0x0000007f08087810 */ /* 0x000fca0007ffe805 */
[----:B------:R-:W-:Y:S02]  /*0850*/  IMAD.IADD R8, R8, 0x1, R9 ;  /* 0x0000000108087824 */ /* 0x000fe400078e0209 */
[----:B0-----:R-:W-:-:S04]  /*0860*/  FFMA R15, R10, R13, 1 ;  /* 0x3f8000000a0f7423 */ /* 0x001fc8000000000d */
[----:B------:R-:W-:-:S04]  /*0870*/  FFMA R12, R10, R15, R10 ;  /* 0x0000000f0a0c7223 */ /* 0x000fc8000000000a */
[----:B------:R-:W-:-:S04]  /*0880*/  FFMA R3, R0, R12, RZ ;  /* 0x0000000c00037223 */ /* 0x000fc800000000ff */
[----:B------:R-:W-:-:S04]  /*0890*/  FFMA R10, R13, R3, R0 ;  /* 0x000000030d0a7223 */ /* 0x000fc80000000000 */
[----:B------:R-:W-:-:S04]  /*08a0*/  FFMA R15, R12, R10, R3 ;  /* 0x0000000a0c0f7223 */ /* 0x000fc80000000003 */
[----:B------:R-:W-:-:S04]  /*08b0*/  FFMA R10, R13, R15, R0 ;  /* 0x0000000f0d0a7223 */ /* 0x000fc80000000000 */
[----:B------:R-:W-:-:S05]  /*08c0*/  FFMA R0, R12, R10, R15 ;  /* 0x0000000a0c007223 */ /* 0x000fca000000000f */
[----:B------:R-:W-:-:S04]  /*08d0*/  SHF.R.U32.HI R3, RZ, 0x17, R0 ;  /* 0x00000017ff037819 */ /* 0x000fc80000011600 */
[----:B------:R-:W-:-:S04]  /*08e0*/  LOP3.LUT R3, R3, 0xff, RZ, 0xc0, !PT ;  /* 0x000000ff03037812 */ /* 0x000fc800078ec0ff */
[----:B------:R-:W-:-:S05]  /*08f0*/  IADD3 R9, PT, PT, R3, R8, RZ ;  /* 0x0000000803097210 */ /* 0x000fca0007ffe0ff */
[----:B------:R-:W-:-:S05]  /*0900*/  VIADD R3, R9, 0xffffffff ;  /* 0xffffffff09037836 */ /* 0x000fca0000000000 */
[----:B------:R-:W-:-:S13]  /*0910*/  ISETP.GE.U32.AND P0, PT, R3, 0xfe, PT ;  /* 0x000000fe0300780c */ /* 0x000fda0003f06070 */
[----:B------:R-:W-:Y:S05]  /*0920*/  @!P0 BRA `(.L_x_12) ;  /* 0x0000000000808947 */ /* 0x000fea0003800000 */
[----:B------:R-:W-:-:S13]  /*0930*/  ISETP.GT.AND P0, PT, R9, 0xfe, PT ;  /* 0x000000fe0900780c */ /* 0x000fda0003f04270 */
[----:B------:R-:W-:Y:S05]  /*0940*/  @P0 BRA `(.L_x_13) ;  /* 0x00000000006c0947 */ /* 0x000fea0003800000 */
[----:B------:R-:W-:-:S13]  /*0950*/  ISETP.GE.AND P0, PT, R9, 0x1, PT ;  /* 0x000000010900780c */ /* 0x000fda0003f06270 */
[----:B------:R-:W-:Y:S05]  /*0960*/  @P0 BRA `(.L_x_14) ;  /* 0x0000000000740947 */ /* 0x000fea0003800000 */
[----:B------:R-:W-:Y:S02]  /*0970*/  ISETP.GE.AND P0, PT, R9, -0x18, PT ;  /* 0xffffffe80900780c */ /* 0x000fe40003f06270 */
[----:B------:R-:W-:-:S11]  /*0980*/  LOP3.LUT R0, R0, 0x80000000, RZ, 0xc0, !PT ;  /* 0x8000000000007812 */ /* 0x000fd600078ec0ff */
[----:B------:R-:W-:Y:S05]  /*0990*/  @!P0 BRA `(.L_x_14) ;  /* 0x0000000000688947 */ /* 0x000fea0003800000 */
[CCC-:B------:R-:W-:Y:S01]  /*09a0*/  FFMA.RZ R3, R12.reuse, R10.reuse, R15.reuse ;  /* 0x0000000a0c037223 */ /* 0x1c0fe2000000c00f */
[CCC-:B------:R-:W-:Y:S01]  /*09b0*/  FFMA.RM R8, R12.reuse, R10.reuse, R15.reuse ;  /* 0x0000000a0c087223 */ /* 0x1c0fe2000000400f */
[C---:B------:R-:W-:Y:S02]  /*09c0*/  ISETP.NE.AND P2, PT, R9.reuse, RZ, PT ;  /* 0x000000ff0900720c */ /* 0x040fe40003f45270 */
[----:B------:R-:W-:Y:S02]  /*09d0*/  ISETP.NE.AND P1, PT, R9, RZ, PT ;  /* 0x000000ff0900720c */ /* 0x000fe40003f25270 */
[----:B------:R-:W-:Y:S01]  /*09e0*/  LOP3.LUT R5, R3, 0x7fffff, RZ, 0xc0, !PT ;  /* 0x007fffff03057812 */ /* 0x000fe200078ec0ff */
[----:B------:R-:W-:Y:S01]  /*09f0*/  FFMA.RP R3, R12, R10, R15 ;  /* 0x0000000a0c037223 */ /* 0x000fe2000000800f */
[----:B------:R-:W-:Y:S02]  /*0a00*/  VIADD R10, R9, 0x20 ;  /* 0x00000020090a7836 */ /* 0x000fe40000000000 */
[----:B------:R-:W-:Y:S01]  /*0a10*/  LOP3.LUT R5, R5, 0x800000, RZ, 0xfc, !PT ;  /* 0x0080000005057812 */ /* 0x000fe200078efcff */
[----:B------:R-:W-:Y:S01]  /*0a20*/  IMAD.MOV R9, RZ, RZ, -R9 ;  /* 0x000000ffff097224 */ /* 0x000fe200078e0a09 */
[----:B------:R-:W-:-:S02]  /*0a30*/  FSETP.NEU.FTZ.AND P0, PT, R3, R8, PT ;  /* 0x000000080300720b */ /* 0x000fc40003f1d000 */
[----:B------:R-:W-:Y:S02]  /*0a40*/  SHF.L.U32 R10, R5, R10, RZ ;  /* 0x0000000a050a7219 */ /* 0x000fe400000006ff */
[----:B------:R-:W-:Y:S02]  /*0a50*/  SEL R8, R9, RZ, P2 ;  /* 0x000000ff09087207 */ /* 0x000fe40001000000 */
[----:B------:R-:W-:Y:S02]  /*0a60*/  ISETP.NE.AND P1, PT, R10, RZ, P1 ;  /* 0x000000ff0a00720c */ /* 0x000fe40000f25270 */
[----:B------:R-:W-:Y:S02]  /*0a70*/  SHF.R.U32.HI R8, RZ, R8, R5 ;  /* 0x00000008ff087219 */ /* 0x000fe40000011605 */
[----:B------:R-:W-:Y:S02]  /*0a80*/  PLOP3.LUT P0, PT, P0, P1, PT, 0xf8, 0x8f ;  /* 0x00000000008f781c */ /* 0x000fe40000703f70 */
[----:B------:R-:W-:-:S02]  /*0a90*/  SHF.R.U32.HI R10, RZ, 0x1, R8 ;  /* 0x00000001ff0a7819 */ /* 0x000fc40000011608 */
[----:B------:R-:W-:-:S04]  /*0aa0*/  SEL R3, RZ, 0x1, !P0 ;  /* 0x00000001ff037807 */ /* 0x000fc80004000000 */
[----:B------:R-:W-:-:S04]  /*0ab0*/  LOP3.LUT R3, R3, 0x1, R10, 0xf8, !PT ;  /* 0x0000000103037812 */ /* 0x000fc800078ef80a */
[----:B------:R-:W-:-:S04]  /*0ac0*/  LOP3.LUT R3, R3, R8, RZ, 0xc0, !PT ;  /* 0x0000000803037212 */ /* 0x000fc800078ec0ff */
[----:B------:R-:W-:-:S04]  /*0ad0*/  IADD3 R3, PT, PT, R10, R3, RZ ;  /* 0x000000030a037210 */ /* 0x000fc80007ffe0ff */
[----:B------:R-:W-:Y:S01]  /*0ae0*/  LOP3.LUT R0, R3, R0, RZ, 0xfc, !PT ;  /* 0x0000000003007212 */ /* 0x000fe200078efcff */
[----:B------:R-:W-:Y:S06]  /*0af0*/  BRA `(.L_x_14) ;  /* 0x0000000000107947 */ /* 0x000fec0003800000 */
.L_x_13:
[----:B------:R-:W-:-:S04]  /*0b00*/  LOP3.LUT R0, R0, 0x80000000, RZ, 0xc0, !PT ;  /* 0x8000000000007812 */ /* 0x000fc800078ec0ff */
[----:B------:R-:W-:Y:S01]  /*0b10*/  LOP3.LUT R0, R0, 0x7f800000, RZ, 0xfc, !PT ;  /* 0x7f80000000007812 */ /* 0x000fe200078efcff */
[----:B------:R-:W-:Y:S06]  /*0b20*/  BRA `(.L_x_14) ;  /* 0x0000000000047947 */ /* 0x000fec0003800000 */
.L_x_12:
[----:B------:R-:W-:-:S07]  /*0b30*/  IMAD R0, R8, 0x800000, R0 ;  /* 0x0080000008007824 */ /* 0x000fce00078e0200 */
.L_x_14:
[----:B------:R-:W-:Y:S05]  /*0b40*/  BSYNC.RECONVERGENT B2 ;  /* 0x0000000000027941 */ /* 0x000fea0003800200 */
.L_x_11:
[----:B------:R-:W-:Y:S05]  /*0b50*/  BRA `(.L_x_15) ;  /* 0x0000000000207947 */ /* 0x000fea0003800000 */
.L_x_10:
[----:B------:R-:W-:-:S04]  /*0b60*/  LOP3.LUT R0, R8, 0x80000000, R3, 0x48, !PT ;  /* 0x8000000008007812 */ /* 0x000fc800078e4803 */
[----:B------:R-:W-:Y:S01]  /*0b70*/  LOP3.LUT R0, R0, 0x7f800000, RZ, 0xfc, !PT ;  /* 0x7f80000000007812 */ /* 0x000fe200078efcff */
[----:B------:R-:W-:Y:S06]  /*0b80*/  BRA `(.L_x_15) ;  /* 0x0000000000147947 */ /* 0x000fec0003800000 */
.L_x_9:
[----:B------:R-:W-:Y:S01]  /*0b90*/  LOP3.LUT R0, R8, 0x80000000, R3, 0x48, !PT ;  /* 0x8000000008007812 */ /* 0x000fe200078e4803 */
[----:B------:R-:W-:Y:S06]  /*0ba0*/  BRA `(.L_x_15) ;  /* 0x00000000000c7947 */ /* 0x000fec0003800000 */
.L_x_8:
[----:B------:R-:W0:Y:S01]  /*0bb0*/  MUFU.RSQ R0, -QNAN ;  /* 0xffc0000000007908 */ /* 0x000e220000001400 */
[----:B------:R-:W-:Y:S05]  /*0bc0*/  BRA `(.L_x_15) ;  /* 0x0000000000047947 */ /* 0x000fea0003800000 */
.L_x_7:
[----:B------:R-:W-:-:S07]  /*0bd0*/  FADD.FTZ R0, R3, R0 ;  /* 0x0000000003007221 */ /* 0x000fce0000010000 */
.L_x_15:
[----:B------:R-:W-:Y:S05]  /*0be0*/  BSYNC.RECONVERGENT B1 ;  /* 0x0000000000017941 */ /* 0x000fea0003800200 */
.L_x_5:
[----:B------:R-:W-:-:S04]  /*0bf0*/  IMAD.MOV.U32 R5, RZ, RZ, 0x0 ;  /* 0x00000000ff057424 */ /* 0x000fc800078e00ff */
[----:B0-----:R-:W-:Y:S05]  /*0c00*/  RET.REL.NODEC R4 `(_Z7leibnizPfi) ;  /* 0xfffffff004fc7950 */ /* 0x001fea0003c3ffff */
.L_x_16:
[----:B------:R-:W-:-:S00]  /*0c10*/  BRA `(.L_x_16) ;  /* 0xfffffffc00fc7947 */ /* 0x000fc0000383ffff */
[----:B------:R-:W-:-:S00]  /*0c20*/  NOP ;  /* 0x0000000000007918 */ /* 0x000fc00000000000 */
        /* <DEDUP_REMOVED lines=13> */
.L_x_17:


//--------------------- .nv.global.init           --------------------------
	.section	.nv.global.init,"aw",@progbits
.nv.global.init:
	.type		$str,@object
	.size		$str,(.L_0 - $str)
$str:
        /*0000*/ 	.byte	0x45, 0x6c, 0x20, 0x72, 0x65, 0x73, 0x75, 0x6c, 0x74, 0x61, 0x64, 0x6f, 0x20, 0x65, 0x73, 0x3a
        /*0010*/ 	.byte	0x20, 0x25, 0x32, 0x30, 0x2e, 0x31, 0x38, 0x66, 0x0a, 0x20, 0x00
.L_0:


//--------------------- .nv.shared.reserved.0     --------------------------
	.section	.nv.shared.reserved.0,"aw",@nobits
	.weak		__nv_reservedSMEM_offset_0_alias
	.size		__nv_reservedSMEM_offset_0_alias, 0, 64
	.other		__nv_reservedSMEM_offset_0_alias,@"STO_CUDA_RESERVED_SHARED STV_DEFAULT"
__nv_reservedSMEM_offset_0_alias:
	.zero		0
	.zero		64


//--------------------- .nv.constant0._Z7leibnizPfi --------------------------
	.section	.nv.constant0._Z7leibnizPfi,"a",@progbits
	.sectionflags	@""
	.align	4
.nv.constant0._Z7leibnizPfi:
	.zero		908


//--------------------- SYMBOLS --------------------------

	.type		.nv.reservedSmem.offset0,@object
	.size		.nv.reservedSmem.offset0,0x4
	.type		vprintf,@function
